//
// Generated by NVIDIA NVVM Compiler
//
// Compiler Build ID: CL-36424714
// Cuda compilation tools, release 13.0, V13.0.88
// Based on NVVM 20.0.0
//

.version 9.0
.target sm_100
.address_size 64

	// .globl	_Z8myKernelPi

.visible .entry _Z8myKernelPi(
	.param .u64 .ptr .align 1 _Z8myKernelPi_param_0
)
{
	.reg .pred 	%p<2>;
	.reg .b32 	%r<7>;
	.reg .b64 	%rd<5>;

	ld.param.u64 	%rd1, [_Z8myKernelPi_param_0];
	mov.u32 	%r2, %tid.x;
	mov.u32 	%r3, %ctaid.x;
	mov.u32 	%r4, %ntid.x;
	mad.lo.s32 	%r1, %r3, %r4, %r2;
	setp.gt.s32 	%p1, %r1, 999;
	@%p1 bra 	$L__BB0_2;
	cvta.to.global.u64 	%rd2, %rd1;
	mul.wide.s32 	%rd3, %r1, 4;
	add.s64 	%rd4, %rd2, %rd3;
	ld.global.u32 	%r5, [%rd4];
	add.s32 	%r6, %r5, 1;
	st.global.u32 	[%rd4], %r6;
$L__BB0_2:
	ret;

}


// ===== COMPILED SASS (sm_100) =====

	.target	sm_100

	.elftype	@"ET_EXEC"


//--------------------- .note.nv.tkinfo           --------------------------
	.section	.note.nv.tkinfo,"",@"SHT_NOTE"
	.sectionflags	@"SHF_NOTE_NV_TKINFO"
	.tkinfo
        /*0018*/ 	.word	0x00000002
        /*0030*/ 	.string	""
        /*0030*/ 	.string	"ptxas"
        /*0030*/ 	.string	"Cuda compilation tools, release 13.0, V13.0.88"
        /*0030*/ 	.string	"Build cuda_13.0.r13.0/compiler.36424714_0"
        /*0030*/ 	.string	"-arch sm_100 -m 64 "



//--------------------- .note.nv.cuinfo           --------------------------
	.section	.note.nv.cuinfo,"",@"SHT_NOTE"
	.sectionflags	@"SHF_NOTE_NV_CUINFO"
        /*0018*/ 	.short	0x0002
        /*001a*/ 	.short	0x0064
        /*001c*/ 	.short	0x0082
	.zero		2


//--------------------- .nv.info                  --------------------------
	.section	.nv.info,"",@"SHT_CUDA_INFO"
	.align	4


	//----- nvinfo : EIATTR_REGCOUNT
	.align		4
        /*0000*/ 	.byte	0x04, 0x2f
        /*0002*/ 	.short	(.L_1 - .L_0)
	.align		4
.L_0:
        /*0004*/ 	.word	index@(_Z8myKernelPi)
        /*0008*/ 	.word	0x00000008


	//----- nvinfo : EIATTR_FRAME_SIZE
	.align		4
.L_1:
        /*000c*/ 	.byte	0x04, 0x11
        /*000e*/ 	.short	(.L_3 - .L_2)
	.align		4
.L_2:
        /*0010*/ 	.word	index@(_Z8myKernelPi)
        /*0014*/ 	.word	0x00000000


	//----- nvinfo : EIATTR_MIN_STACK_SIZE
	.align		4
.L_3:
        /*0018*/ 	.byte	0x04, 0x12
        /*001a*/ 	.short	(.L_5 - .L_4)
	.align		4
.L_4:
        /*001c*/ 	.word	index@(_Z8myKernelPi)
        /*0020*/ 	.word	0x00000000
.L_5:


//--------------------- .nv.compat                --------------------------
	.section	.nv.compat,"",@"SHT_CUDA_COMPAT_INFO"
	.align	4
        /*0000*/ 	.byte	0x02, 0x09, 0x00, 0x00, 0x02, 0x02, 0x01, 0x00, 0x02, 0x05, 0x05, 0x00, 0x03, 0x07, 0x01, 0x01
        /*0010*/ 	.byte	0x02, 0x03, 0x00, 0x00, 0x02, 0x06, 0x01, 0x00, 0x04, 0x0b, 0x08, 0x00, 0x09, 0x00, 0x00, 0x00
        /*0020*/ 	.byte	0x00, 0x00, 0x00, 0x00


//--------------------- .nv.info._Z8myKernelPi    --------------------------
	.section	.nv.info._Z8myKernelPi,"",@"SHT_CUDA_INFO"
	.sectionflags	@""
	.align	4


	//----- nvinfo : EIATTR_CUDA_API_VERSION
	.align		4
        /*0000*/ 	.byte	0x04, 0x37
        /*0002*/ 	.short	(.L_7 - .L_6)
.L_6:
        /*0004*/ 	.word	0x00000082


	//----- nvinfo : EIATTR_KPARAM_INFO
	.align		4
.L_7:
        /*0008*/ 	.byte	0x04, 0x17
        /*000a*/ 	.short	(.L_9 - .L_8)
.L_8:
        /*000c*/ 	.word	0x00000000
        /*0010*/ 	.short	0x0000
        /*0012*/ 	.short	0x0000
        /*0014*/ 	.byte	0x00, 0xf5, 0x21, 0x00


	//----- nvinfo : EIATTR_SPARSE_MMA_MASK
	.align		4
.L_9:
        /*0018*/ 	.byte	0x03, 0x50
        /*001a*/ 	.short	0x0000


	//----- nvinfo : EIATTR_MAXREG_COUNT
	.align		4
        /*001c*/ 	.byte	0x03, 0x1b
        /*001e*/ 	.short	0x00ff


	//----- nvinfo : EIATTR_MERCURY_ISA_VERSION
	.align		4
        /*0020*/ 	.byte	0x03, 0x5f
        /*0022*/ 	.short	0x0101


	//----- nvinfo : EIATTR_VRC_CTA_INIT_COUNT
	.align		4
        /*0024*/ 	.byte	0x02, 0x4a
	.zero		1
	.zero		1


	//----- nvinfo : EIATTR_EXIT_INSTR_OFFSETS
	.align		4
        /*0028*/ 	.byte	0x04, 0x1c
        /*002a*/ 	.short	(.L_11 - .L_10)


	//   ....[0]....
.L_10:
        /*002c*/ 	.word	0x00000060


	//   ....[1]....
        /*0030*/ 	.word	0x000000d0


	//----- nvinfo : EIATTR_CBANK_PARAM_SIZE
	.align		4
.L_11:
        /*0034*/ 	.byte	0x03, 0x19
        /*0036*/ 	.short	0x0008


	//----- nvinfo : EIATTR_PARAM_CBANK
	.align		4
        /*0038*/ 	.byte	0x04, 0x0a
        /*003a*/ 	.short	(.L_13 - .L_12)
	.align		4
.L_12:
        /*003c*/ 	.word	index@(.nv.constant0._Z8myKernelPi)
        /*0040*/ 	.short	0x0380
        /*0042*/ 	.short	0x0008


	//----- nvinfo : EIATTR_SW_WAR
	.align		4
.L_13:
        /*0044*/ 	.byte	0x04, 0x36
        /*0046*/ 	.short	(.L_15 - .L_14)
.L_14:
        /*0048*/ 	.word	0x00000008
.L_15:


//--------------------- .nv.callgraph             --------------------------
	.section	.nv.callgraph,"",@"SHT_CUDA_CALLGRAPH"
	.align	4
	.sectionentsize	8
	.align		4
        /*0000*/ 	.word	0x00000000
	.align		4
        /*0004*/ 	.word	0xffffffff
	.align		4
        /*0008*/ 	.word	0x00000000
	.align		4
        /*000c*/ 	.word	0xfffffffe
	.align		4
        /*0010*/ 	.word	0x00000000
	.align		4
        /*0014*/ 	.word	0xfffffffd
	.align		4
        /*0018*/ 	.word	0x00000000
	.align		4
        /*001c*/ 	.word	0xfffffffc


//--------------------- .text._Z8myKernelPi       --------------------------
	.section	.text._Z8myKernelPi,"ax",@progbits
	.align	128
        .global         _Z8myKernelPi
        .type           _Z8myKernelPi,@function
        .size           _Z8myKernelPi,(.L_x_1 - _Z8myKernelPi)
        .other          _Z8myKernelPi,@"STO_CUDA_ENTRY STV_DEFAULT"
_Z8myKernelPi:
.text._Z8myKernelPi:
[----:B------:R-:W-:Y:S01]  /*0000*/  LDC R1, c[0x0][0x37c] ;  /* 0x0000df00ff017b82 */ /* 0x000fe20000000800 */
[----:B------:R-:W0:Y:S07]  /*0010*/  S2R R5, SR_TID.X ;  /* 0x0000000000057919 */ /* 0x000e2e0000002100 */
[----:B------:R-:W0:Y:S08]  /*0020*/  S2UR UR4, SR_CTAID.X ;  /* 0x00000000000479c3 */ /* 0x000e300000002500 */
[----:B------:R-:W0:Y:S02]  /*0030*/  LDC R0, c[0x0][0x360] ;  /* 0x0000d800ff007b82 */ /* 0x000e240000000800 */
[----:B0-----:R-:W-:-:S05]  /*0040*/  IMAD R5, R0, UR4, R5 ;  /* 0x0000000400057c24 */ /* 0x001fca000f8e0205 */
[----:B------:R-:W-:-:S13]  /*0050*/  ISETP.GT.AND P0, PT, R5, 0x3e7, PT ;  /* 0x000003e70500780c */ /* 0x000fda0003f04270 */
[----:B------:R-:W-:Y:S05]  /*0060*/  @P0 EXIT ;  /* 0x000000000000094d */ /* 0x000fea0003800000 */
[----:B------:R-:W0:Y:S01]  /*0070*/  LDC.64 R2, c[0x0][0x380] ;  /* 0x0000e000ff027b82 */ /* 0x000e220000000a00 */
[----:B------:R-:W1:Y:S01]  /*0080*/  LDCU.64 UR4, c[0x0][0x358] ;  /* 0x00006b00ff0477ac */ /* 0x000e620008000a00 */
[----:B0-----:R-:W-:-:S05]  /*0090*/  IMAD.WIDE R2, R5, 0x4, R2 ;  /* 0x0000000405027825 */ /* 0x001fca00078e0202 */
[----:B-1----:R-:W2:Y:S02]  /*00a0*/  LDG.E R0, desc[UR4][R2.64] ;  /* 0x0000000402007981 */ /* 0x002ea4000c1e1900 */
[----:B--2---:R-:W-:-:S05]  /*00b0*/  IADD3 R5, PT, PT, R0, 0x1, RZ ;  /* 0x0000000100057810 */ /* 0x004fca0007ffe0ff */
[----:B------:R-:W-:Y:S01]  /*00c0*/  STG.E desc[UR4][R2.64], R5 ;  /* 0x0000000502007986 */ /* 0x000fe2000c101904 */
[----:B------:R-:W-:Y:S05]  /*00d0*/  EXIT ;  /* 0x000000000000794d */ /* 0x000fea0003800000 */
.L_x_0:
[----:B------:R-:W-:-:S00]  /*00e0*/  BRA `(.L_x_0) ;  /* 0xfffffffc00fc7947 */ /* 0x000fc0000383ffff */
[----:B------:R-:W-:-:S00]  /*00f0*/  NOP ;  /* 0x0000000000007918 */ /* 0x000fc00000000000 */
        /* <DEDUP_REMOVED lines=8> */
.L_x_1:


//--------------------- .nv.shared.reserved.0     --------------------------
	.section	.nv.shared.reserved.0,"aw",@nobits
	.weak		__nv_reservedSMEM_offset_0_alias
	.size		__nv_reservedSMEM_offset_0_alias, 0, 64
	.other		__nv_reservedSMEM_offset_0_alias,@"STO_CUDA_RESERVED_SHARED STV_DEFAULT"
__nv_reservedSMEM_offset_0_alias:
	.zero		0
	.zero		64


//--------------------- .nv.constant0._Z8myKernelPi --------------------------
	.section	.nv.constant0._Z8myKernelPi,"a",@progbits
	.sectionflags	@""
	.align	4
.nv.constant0._Z8myKernelPi:
	.zero		904


//--------------------- SYMBOLS --------------------------

	.type		.nv.reservedSmem.offset0,@object
	.size		.nv.reservedSmem.offset0,0x4
